	.headerflags	@"EF_CUDA_TEXMODE_UNIFIED EF_CUDA_64BIT_ADDRESS EF_CUDA_ACCELERATORS EF_CUDA_SM90 EF_CUDA_VIRTUAL_SM(EF_CUDA_SM90)"
	.elftype	@"ET_EXEC"


//--------------------- .nv.info                  --------------------------
	.section	.nv.info,"",@"SHT_CUDA_INFO"
	.align	4


	//----- nvinfo : EIATTR_REGCOUNT
	.align		4
        /*0000*/ 	.byte	0x04, 0x2f
        /*0002*/ 	.short	(.L_2 - .L_1)
	.align		4
.L_1:
        /*0004*/ 	.word	index@(triton_poi_fused_addmm_tanh_8)
        /*0008*/ 	.word	0x0000000c


	//----- nvinfo : EIATTR_MIN_STACK_SIZE
	.align		4
.L_2:
        /*000c*/ 	.byte	0x04, 0x12
        /*000e*/ 	.short	(.L_4 - .L_3)
	.align		4
.L_3:
        /*0010*/ 	.word	index@(triton_poi_fused_addmm_tanh_8)
        /*0014*/ 	.word	0x00000000


	//----- nvinfo : EIATTR_FRAME_SIZE
	.align		4
.L_4:
        /*0018*/ 	.byte	0x04, 0x11
        /*001a*/ 	.short	(.L_6 - .L_5)
	.align		4
.L_5:
        /*001c*/ 	.word	index@(triton_poi_fused_addmm_tanh_8)
        /*0020*/ 	.word	0x00000000


	//----- nvinfo : EIATTR_MIN_STACK_SIZE
	.align		4
.L_6:
        /*0024*/ 	.byte	0x04, 0x12
        /*0026*/ 	.short	(.L_8 - .L_7)
	.align		4
.L_7:
        /*0028*/ 	.word	index@(triton_poi_fused_addmm_tanh_8)
        /*002c*/ 	.word	0x00000000
.L_8:


//--------------------- .nv.info.triton_poi_fused_addmm_tanh_8 --------------------------
	.section	.nv.info.triton_poi_fused_addmm_tanh_8,"",@"SHT_CUDA_INFO"
	.sectionflags	@""
	.align	4


	//----- nvinfo : EIATTR_CUDA_API_VERSION
	.align		4
        /*0000*/ 	.byte	0x04, 0x37
        /*0002*/ 	.short	(.L_10 - .L_9)
.L_9:
        /*0004*/ 	.word	0x0000007c


	//----- nvinfo : EIATTR_KPARAM_INFO
	.align		4
.L_10:
        /*0008*/ 	.byte	0x04, 0x17
        /*000a*/ 	.short	(.L_12 - .L_11)
.L_11:
        /*000c*/ 	.word	0x00000000
        /*0010*/ 	.short	0x0002
        /*0012*/ 	.short	0x0010
        /*0014*/ 	.byte	0x00, 0xf0, 0x11, 0x00


	//----- nvinfo : EIATTR_KPARAM_INFO
	.align		4
.L_12:
        /*0018*/ 	.byte	0x04, 0x17
        /*001a*/ 	.short	(.L_14 - .L_13)
.L_13:
        /*001c*/ 	.word	0x00000000
        /*0020*/ 	.short	0x0001
        /*0022*/ 	.short	0x0008
        /*0024*/ 	.byte	0x00, 0xf4, 0x21, 0x00


	//----- nvinfo : EIATTR_KPARAM_INFO
	.align		4
.L_14:
        /*0028*/ 	.byte	0x04, 0x17
        /*002a*/ 	.short	(.L_16 - .L_15)
.L_15:
        /*002c*/ 	.word	0x00000000
        /*0030*/ 	.short	0x0000
        /*0032*/ 	.short	0x0000
        /*0034*/ 	.byte	0x00, 0xf4, 0x21, 0x00


	//----- nvinfo : EIATTR_SPARSE_MMA_MASK
	.align		4
.L_16:
        /*0038*/ 	.byte	0x03, 0x50
        /*003a*/ 	.short	0x0000


	//----- nvinfo : EIATTR_MAXREG_COUNT
	.align		4
        /*003c*/ 	.byte	0x03, 0x1b
        /*003e*/ 	.short	0x00ff


	//----- nvinfo : EIATTR_EXIT_INSTR_OFFSETS
	.align		4
        /*0040*/ 	.byte	0x04, 0x1c
        /*0042*/ 	.short	(.L_18 - .L_17)


	//   ....[0]....
.L_17:
        /*0044*/ 	.word	0x00000260


	//   ....[1]....
        /*0048*/ 	.word	0x00000280


	//----- nvinfo : EIATTR_REQNTID
	.align		4
.L_18:
        /*004c*/ 	.byte	0x04, 0x10
        /*004e*/ 	.short	(.L_20 - .L_19)
.L_19:
        /*0050*/ 	.word	0x00000020
        /*0054*/ 	.word	0x00000001
        /*0058*/ 	.word	0x00000001


	//----- nvinfo : EIATTR_CRS_STACK_SIZE
	.align		4
.L_20:
        /*005c*/ 	.byte	0x04, 0x1e
        /*005e*/ 	.short	(.L_22 - .L_21)
.L_21:
        /*0060*/ 	.word	0x00000000


	//----- nvinfo : EIATTR_CBANK_PARAM_SIZE
	.align		4
.L_22:
        /*0064*/ 	.byte	0x03, 0x19
        /*0066*/ 	.short	0x0014


	//----- nvinfo : EIATTR_PARAM_CBANK
	.align		4
        /*0068*/ 	.byte	0x04, 0x0a
        /*006a*/ 	.short	(.L_24 - .L_23)
	.align		4
.L_23:
        /*006c*/ 	.word	index@(.nv.constant0.triton_poi_fused_addmm_tanh_8)
        /*0070*/ 	.short	0x0210
        /*0072*/ 	.short	0x0014


	//----- nvinfo : EIATTR_SW_WAR
	.align		4
.L_24:
        /*0074*/ 	.byte	0x04, 0x36
        /*0076*/ 	.short	(.L_26 - .L_25)
.L_25:
        /*0078*/ 	.word	0x00000008
.L_26:


//--------------------- .nv.callgraph             --------------------------
	.section	.nv.callgraph,"",@"SHT_CUDA_CALLGRAPH"
	.align	4
	.sectionentsize	8
	.align		4
        /*0000*/ 	.word	0x00000000
	.align		4
        /*0004*/ 	.word	0xffffffff
	.align		4
        /*0008*/ 	.word	0x00000000
	.align		4
        /*000c*/ 	.word	0xfffffffe
	.align		4
        /*0010*/ 	.word	0x00000000
	.align		4
        /*0014*/ 	.word	0xfffffffd
	.align		4
        /*0018*/ 	.word	0x00000000
	.align		4
        /*001c*/ 	.word	0xfffffffc


//--------------------- .nv.constant4             --------------------------
	.section	.nv.constant4,"a",@progbits
	.align	8
	.align		8
.nv.constant4:
        /*0000*/ 	.dword	_$_str


//--------------------- .text.triton_poi_fused_addmm_tanh_8 --------------------------
	.section	.text.triton_poi_fused_addmm_tanh_8,"ax",@progbits
	.align	128
        .global         triton_poi_fused_addmm_tanh_8
        .type           triton_poi_fused_addmm_tanh_8,@function
        .size           triton_poi_fused_addmm_tanh_8,(.L_x_4 - triton_poi_fused_addmm_tanh_8)
        .other          triton_poi_fused_addmm_tanh_8,@"STO_CUDA_ENTRY STV_DEFAULT"
triton_poi_fused_addmm_tanh_8:
.text.triton_poi_fused_addmm_tanh_8:
[----:B------:R-:W0:Y:S02]  /*0000*/  LDC R1, c[0x0][0x28] ;  /* 0x00000a00ff017b82 */ /* 0x000e240000000800 */
[----:B------:R-:W1:Y:S01]  /*0010*/  S2R R9, SR_TID.X ;  /* 0x0000000000097919 */ /* 0x000e620000002100 */
[----:B------:R-:W2:Y:S01]  /*0020*/  LDC.64 R2, c[0x0][0x210] ;  /* 0x00008400ff027b82 */ /* 0x000ea20000000a00 */
[----:B------:R-:W-:Y:S01]  /*0030*/  ULDC.64 UR4, c[0x0][0x208] ;  /* 0x0000820000047ab9 */ /* 0x000fe20000000a00 */
[----:B------:R-:W3:Y:S06]  /*0040*/  S2R R7, SR_CTAID.X ;  /* 0x0000000000077919 */ /* 0x000eec0000002500 */
[----:B------:R-:W4:Y:S01]  /*0050*/  LDC.64 R4, c[0x0][0x218] ;  /* 0x00008600ff047b82 */ /* 0x000f220000000a00 */
[----:B-1----:R-:W-:Y:S01]  /*0060*/  LOP3.LUT R0, R9, 0x3, RZ, 0xc0, !PT ;  /* 0x0000000309007812 */ /* 0x002fe200078ec0ff */
[----:B----4-:R-:W4:Y:S03]  /*0070*/  LDG.E R5, desc[UR4][R4.64] ;  /* 0x0000000404057981 */ /* 0x010f26000c1e1900 */
[----:B---3--:R-:W-:Y:S01]  /*0080*/  LEA R7, R7, R0, 0x2 ;  /* 0x0000000007077211 */ /* 0x008fe200078e10ff */
[----:B------:R-:W-:-:S03]  /*0090*/  HFMA2.MMA R0, -RZ, RZ, 0, 0 ;  /* 0x00000000ff007435 */ /* 0x000fc600000001ff */
[C---:B------:R-:W-:Y:S01]  /*00a0*/  ISETP.GE.AND P0, PT, R7.reuse, 0x4, PT ;  /* 0x000000040700780c */ /* 0x040fe20003f06270 */
[----:B--2---:R-:W-:-:S12]  /*00b0*/  IMAD.WIDE R2, R7, 0x4, R2 ;  /* 0x0000000407027825 */ /* 0x004fd800078e0202 */
[----:B------:R-:W4:Y:S01]  /*00c0*/  @!P0 LDG.E R0, desc[UR4][R2.64] ;  /* 0x0000000402008981 */ /* 0x000f22000c1e1900 */
[----:B------:R-:W-:Y:S01]  /*00d0*/  BSSY B0, `(.L_x_0) ;  /* 0x0000016000007945 */ /* 0x000fe20003800000 */
[----:B----4-:R-:W-:-:S04]  /*00e0*/  FADD R6, R5, R0 ;  /* 0x0000000005067221 */ /* 0x010fc80000000000 */
[----:B------:R-:W-:-:S05]  /*00f0*/  FADD.FTZ R8, |R6|, -RZ ;  /* 0x800000ff06087221 */ /* 0x000fca0000010200 */
[----:B------:R-:W-:-:S13]  /*0100*/  FSETP.GE.AND P0, PT, R8, 0.60000002384185791016, PT ;  /* 0x3f19999a0800780b */ /* 0x000fda0003f06000 */
[----:B------:R-:W-:Y:S05]  /*0110*/  @!P0 BRA `(.L_x_1) ;  /* 0x0000000000288947 */ /* 0x000fea0003800000 */
[C---:B------:R-:W-:Y:S01]  /*0120*/  FMUL R0, R8.reuse, 2.8853900432586669922 ;  /* 0x4038aa3b08007820 */ /* 0x040fe20000400000 */
[----:B------:R-:W-:Y:S02]  /*0130*/  MOV R5, 0x3f800000 ;  /* 0x3f80000000057802 */ /* 0x000fe40000000f00 */
[----:B------:R-:W-:-:S03]  /*0140*/  FSETP.GE.AND P0, PT, R8, 9.010913848876953125, PT ;  /* 0x41102cb40800780b */ /* 0x000fc60003f06000 */
[----:B------:R-:W1:Y:S02]  /*0150*/  MUFU.EX2 R0, R0 ;  /* 0x0000000000007308 */ /* 0x000e640000000800 */
[----:B-1----:R-:W-:-:S06]  /*0160*/  FADD R4, R0, 1 ;  /* 0x3f80000000047421 */ /* 0x002fcc0000000000 */
[----:B------:R-:W1:Y:S02]  /*0170*/  MUFU.RCP R4, R4 ;  /* 0x0000000400047308 */ /* 0x000e640000001000 */
[----:B-1----:R-:W-:-:S05]  /*0180*/  FFMA.FTZ R5, R4, -2, R5 ;  /* 0xc000000004057823 */ /* 0x002fca0000010005 */
[----:B------:R-:W-:-:S04]  /*0190*/  FSEL R5, R5, 1, !P0 ;  /* 0x3f80000005057808 */ /* 0x000fc80004000000 */
[----:B------:R-:W-:Y:S01]  /*01a0*/  LOP3.LUT R5, R5, 0x80000000, R6, 0xf8, !PT ;  /* 0x8000000005057812 */ /* 0x000fe200078ef806 */
[----:B------:R-:W-:Y:S06]  /*01b0*/  BRA `(.L_x_2) ;  /* 0x00000000001c7947 */ /* 0x000fec0003800000 */
.L_x_1:
[----:B------:R-:W-:Y:S01]  /*01c0*/  MOV R0, 0x3c80f082 ;  /* 0x3c80f08200007802 */ /* 0x000fe20000000f00 */
[----:B------:R-:W-:-:S04]  /*01d0*/  FMUL R5, R6, R6 ;  /* 0x0000000606057220 */ /* 0x000fc80000400000 */
[----:B------:R-:W-:-:S04]  /*01e0*/  FFMA.FTZ R0, R5, R0, -0.052303962409496307373 ;  /* 0xbd563cae05007423 */ /* 0x000fc80000010000 */
[----:B------:R-:W-:-:S04]  /*01f0*/  FFMA.FTZ R0, R5, R0, 0.1331529766321182251 ;  /* 0x3e08594105007423 */ /* 0x000fc80000010000 */
[----:B------:R-:W-:-:S04]  /*0200*/  FFMA.FTZ R0, R5, R0, -0.33332768082618713379 ;  /* 0xbeaaa9ed05007423 */ /* 0x000fc80000010000 */
[----:B------:R-:W-:-:S04]  /*0210*/  FFMA.FTZ R0, R5, R0, RZ ;  /* 0x0000000005007223 */ /* 0x000fc800000100ff */
[----:B------:R-:W-:-:S07]  /*0220*/  FFMA.FTZ R5, R6, R0, R6 ;  /* 0x0000000006057223 */ /* 0x000fce0000010006 */
.L_x_2:
[----:B------:R-:W-:Y:S05]  /*0230*/  BSYNC B0 ;  /* 0x0000000000007941 */ /* 0x000fea0003800000 */
.L_x_0:
[----:B------:R-:W-:-:S04]  /*0240*/  LOP3.LUT P0, RZ, R9, 0x1c, RZ, 0xc0, !PT ;  /* 0x0000001c09ff7812 */ /* 0x000fc8000780c0ff */
[----:B------:R-:W-:-:S13]  /*0250*/  ISETP.LT.AND P0, PT, R7, 0x4, !P0 ;  /* 0x000000040700780c */ /* 0x000fda0004701270 */
[----:B------:R-:W-:Y:S05]  /*0260*/  @!P0 EXIT ;  /* 0x000000000000894d */ /* 0x000fea0003800000 */
[----:B------:R-:W-:Y:S01]  /*0270*/  STG.E desc[UR4][R2.64], R5 ;  /* 0x0000000502007986 */ /* 0x000fe2000c101904 */
[----:B------:R-:W-:Y:S05]  /*0280*/  EXIT ;  /* 0x000000000000794d */ /* 0x000fea0003800000 */
.L_x_3:
[----:B------:R-:W-:-:S00]  /*0290*/  BRA `(.L_x_3) ;  /* 0xfffffffc00fc7947 */ /* 0x000fc0000383ffff */
[----:B------:R-:W-:-:S00]  /*02a0*/  NOP ;  /* 0x0000000000007918 */ /* 0x000fc00000000000 */
        /* <DEDUP_REMOVED lines=13> */
.L_x_4:


//--------------------- .nv.global.init           --------------------------
	.section	.nv.global.init,"aw",@progbits
.nv.global.init:
	.type		_$_str,@object
	.size		_$_str,(.L_0 - _$_str)
_$_str:
        /*0000*/ 	.byte	0x5f, 0x5f, 0x43, 0x55, 0x44, 0x41, 0x5f, 0x46, 0x54, 0x5a, 0x00
.L_0:


//--------------------- .nv.constant0.triton_poi_fused_addmm_tanh_8 --------------------------
	.section	.nv.constant0.triton_poi_fused_addmm_tanh_8,"a",@progbits
	.sectionflags	@""
	.align	4
.nv.constant0.triton_poi_fused_addmm_tanh_8:
	.zero		548
